//
// Generated by NVIDIA NVVM Compiler
//
// Compiler Build ID: CL-36424714
// Cuda compilation tools, release 13.0, V13.0.88
// Based on NVVM 20.0.0
//

.version 9.0
.target sm_100
.address_size 64

	// .globl	_Z24matrixMultiplicationGPU1PfS_S_iii
// _ZZ23matrixMultiplicationGPUPfS_S_iiE2As has been demoted
// _ZZ23matrixMultiplicationGPUPfS_S_iiE2Bs has been demoted

.visible .entry _Z24matrixMultiplicationGPU1PfS_S_iii(
	.param .u64 .ptr .align 1 _Z24matrixMultiplicationGPU1PfS_S_iii_param_0,
	.param .u64 .ptr .align 1 _Z24matrixMultiplicationGPU1PfS_S_iii_param_1,
	.param .u64 .ptr .align 1 _Z24matrixMultiplicationGPU1PfS_S_iii_param_2,
	.param .u32 _Z24matrixMultiplicationGPU1PfS_S_iii_param_3,
	.param .u32 _Z24matrixMultiplicationGPU1PfS_S_iii_param_4,
	.param .u32 _Z24matrixMultiplicationGPU1PfS_S_iii_param_5
)
{
	.reg .pred 	%p<13>;
	.reg .b32 	%r<43>;
	.reg .b32 	%f<68>;
	.reg .b64 	%rd<53>;

	ld.param.u64 	%rd7, [_Z24matrixMultiplicationGPU1PfS_S_iii_param_0];
	ld.param.u64 	%rd8, [_Z24matrixMultiplicationGPU1PfS_S_iii_param_1];
	ld.param.u64 	%rd6, [_Z24matrixMultiplicationGPU1PfS_S_iii_param_2];
	ld.param.u32 	%r20, [_Z24matrixMultiplicationGPU1PfS_S_iii_param_3];
	ld.param.u32 	%r18, [_Z24matrixMultiplicationGPU1PfS_S_iii_param_4];
	ld.param.u32 	%r19, [_Z24matrixMultiplicationGPU1PfS_S_iii_param_5];
	cvta.to.global.u64 	%rd1, %rd8;
	cvta.to.global.u64 	%rd2, %rd7;
	mov.u32 	%r22, %ctaid.y;
	mov.u32 	%r23, %ntid.y;
	mov.u32 	%r24, %tid.y;
	mad.lo.s32 	%r25, %r22, %r23, %r24;
	mov.u32 	%r26, %ctaid.x;
	mov.u32 	%r27, %ntid.x;
	mov.u32 	%r28, %tid.x;
	mad.lo.s32 	%r2, %r26, %r27, %r28;
	setp.ge.s32 	%p1, %r2, %r19;
	setp.ge.s32 	%p2, %r25, %r20;
	or.pred  	%p3, %p1, %p2;
	@%p3 bra 	$L__BB0_14;
	setp.lt.s32 	%p4, %r18, 1;
	mov.f32 	%f67, 0f00000000;
	@%p4 bra 	$L__BB0_13;
	mul.lo.s32 	%r3, %r18, %r25;
	and.b32  	%r4, %r18, 7;
	setp.lt.u32 	%p5, %r18, 8;
	mov.f32 	%f67, 0f00000000;
	mov.b32 	%r41, 0;
	@%p5 bra 	$L__BB0_5;
	and.b32  	%r41, %r18, 2147483640;
	neg.s32 	%r39, %r41;
	shl.b32 	%r7, %r19, 3;
	mul.wide.u32 	%rd9, %r3, 4;
	add.s64 	%rd10, %rd9, %rd2;
	add.s64 	%rd52, %rd10, 16;
	mov.f32 	%f67, 0f00000000;
	mul.wide.s32 	%rd13, %r19, 4;
	mov.u32 	%r38, %r2;
$L__BB0_4:
	.pragma "nounroll";
	ld.global.f32 	%f17, [%rd52+-16];
	mul.wide.s32 	%rd11, %r38, 4;
	add.s64 	%rd12, %rd1, %rd11;
	ld.global.f32 	%f18, [%rd12];
	fma.rn.f32 	%f19, %f17, %f18, %f67;
	ld.global.f32 	%f20, [%rd52+-12];
	add.s64 	%rd14, %rd12, %rd13;
	ld.global.f32 	%f21, [%rd14];
	fma.rn.f32 	%f22, %f20, %f21, %f19;
	ld.global.f32 	%f23, [%rd52+-8];
	add.s64 	%rd15, %rd14, %rd13;
	ld.global.f32 	%f24, [%rd15];
	fma.rn.f32 	%f25, %f23, %f24, %f22;
	ld.global.f32 	%f26, [%rd52+-4];
	add.s64 	%rd16, %rd15, %rd13;
	ld.global.f32 	%f27, [%rd16];
	fma.rn.f32 	%f28, %f26, %f27, %f25;
	ld.global.f32 	%f29, [%rd52];
	add.s64 	%rd17, %rd16, %rd13;
	ld.global.f32 	%f30, [%rd17];
	fma.rn.f32 	%f31, %f29, %f30, %f28;
	ld.global.f32 	%f32, [%rd52+4];
	add.s64 	%rd18, %rd17, %rd13;
	ld.global.f32 	%f33, [%rd18];
	fma.rn.f32 	%f34, %f32, %f33, %f31;
	ld.global.f32 	%f35, [%rd52+8];
	add.s64 	%rd19, %rd18, %rd13;
	ld.global.f32 	%f36, [%rd19];
	fma.rn.f32 	%f37, %f35, %f36, %f34;
	ld.global.f32 	%f38, [%rd52+12];
	add.s64 	%rd20, %rd19, %rd13;
	ld.global.f32 	%f39, [%rd20];
	fma.rn.f32 	%f67, %f38, %f39, %f37;
	add.s32 	%r39, %r39, 8;
	add.s32 	%r38, %r38, %r7;
	add.s64 	%rd52, %rd52, 32;
	setp.ne.s32 	%p6, %r39, 0;
	@%p6 bra 	$L__BB0_4;
$L__BB0_5:
	setp.eq.s32 	%p7, %r4, 0;
	@%p7 bra 	$L__BB0_13;
	and.b32  	%r13, %r18, 3;
	setp.lt.u32 	%p8, %r4, 4;
	@%p8 bra 	$L__BB0_8;
	add.s32 	%r30, %r41, %r3;
	mul.wide.u32 	%rd21, %r30, 4;
	add.s64 	%rd22, %rd2, %rd21;
	ld.global.f32 	%f41, [%rd22];
	mad.lo.s32 	%r31, %r41, %r19, %r2;
	mul.wide.s32 	%rd23, %r31, 4;
	add.s64 	%rd24, %rd1, %rd23;
	ld.global.f32 	%f42, [%rd24];
	fma.rn.f32 	%f43, %f41, %f42, %f67;
	cvt.u64.u32 	%rd25, %r3;
	cvt.u64.u32 	%rd26, %r41;
	add.s64 	%rd27, %rd26, %rd25;
	shl.b64 	%rd28, %rd27, 2;
	add.s64 	%rd29, %rd2, %rd28;
	ld.global.f32 	%f44, [%rd29+4];
	mul.wide.s32 	%rd30, %r19, 4;
	add.s64 	%rd31, %rd24, %rd30;
	ld.global.f32 	%f45, [%rd31];
	fma.rn.f32 	%f46, %f44, %f45, %f43;
	ld.global.f32 	%f47, [%rd29+8];
	add.s64 	%rd32, %rd31, %rd30;
	ld.global.f32 	%f48, [%rd32];
	fma.rn.f32 	%f49, %f47, %f48, %f46;
	ld.global.f32 	%f50, [%rd29+12];
	add.s64 	%rd33, %rd32, %rd30;
	ld.global.f32 	%f51, [%rd33];
	fma.rn.f32 	%f67, %f50, %f51, %f49;
	add.s32 	%r41, %r41, 4;
$L__BB0_8:
	setp.eq.s32 	%p9, %r13, 0;
	@%p9 bra 	$L__BB0_13;
	setp.eq.s32 	%p10, %r13, 1;
	@%p10 bra 	$L__BB0_11;
	add.s32 	%r32, %r41, %r3;
	mul.wide.u32 	%rd34, %r32, 4;
	add.s64 	%rd35, %rd2, %rd34;
	ld.global.f32 	%f53, [%rd35];
	mad.lo.s32 	%r33, %r41, %r19, %r2;
	mul.wide.s32 	%rd36, %r33, 4;
	add.s64 	%rd37, %rd1, %rd36;
	ld.global.f32 	%f54, [%rd37];
	fma.rn.f32 	%f55, %f53, %f54, %f67;
	cvt.u64.u32 	%rd38, %r3;
	cvt.u64.u32 	%rd39, %r41;
	add.s64 	%rd40, %rd39, %rd38;
	shl.b64 	%rd41, %rd40, 2;
	add.s64 	%rd42, %rd2, %rd41;
	ld.global.f32 	%f56, [%rd42+4];
	mul.wide.s32 	%rd43, %r19, 4;
	add.s64 	%rd44, %rd37, %rd43;
	ld.global.f32 	%f57, [%rd44];
	fma.rn.f32 	%f67, %f56, %f57, %f55;
	add.s32 	%r41, %r41, 2;
$L__BB0_11:
	and.b32  	%r34, %r18, 1;
	setp.eq.b32 	%p11, %r34, 1;
	not.pred 	%p12, %p11;
	@%p12 bra 	$L__BB0_13;
	add.s32 	%r35, %r41, %r3;
	mul.wide.u32 	%rd45, %r35, 4;
	add.s64 	%rd46, %rd2, %rd45;
	ld.global.f32 	%f58, [%rd46];
	mad.lo.s32 	%r36, %r41, %r19, %r2;
	mul.wide.s32 	%rd47, %r36, 4;
	add.s64 	%rd48, %rd1, %rd47;
	ld.global.f32 	%f59, [%rd48];
	fma.rn.f32 	%f67, %f58, %f59, %f67;
$L__BB0_13:
	mad.lo.s32 	%r37, %r19, %r25, %r2;
	cvta.to.global.u64 	%rd49, %rd6;
	mul.wide.s32 	%rd50, %r37, 4;
	add.s64 	%rd51, %rd49, %rd50;
	st.global.f32 	[%rd51], %f67;
$L__BB0_14:
	ret;

}
	// .globl	_Z23matrixMultiplicationGPUPfS_S_ii
.visible .entry _Z23matrixMultiplicationGPUPfS_S_ii(
	.param .u64 .ptr .align 1 _Z23matrixMultiplicationGPUPfS_S_ii_param_0,
	.param .u64 .ptr .align 1 _Z23matrixMultiplicationGPUPfS_S_ii_param_1,
	.param .u64 .ptr .align 1 _Z23matrixMultiplicationGPUPfS_S_ii_param_2,
	.param .u32 _Z23matrixMultiplicationGPUPfS_S_ii_param_3,
	.param .u32 _Z23matrixMultiplicationGPUPfS_S_ii_param_4
)
{
	.reg .pred 	%p<3>;
	.reg .b32 	%r<41>;
	.reg .b32 	%f<105>;
	.reg .b64 	%rd<13>;
	// demoted variable
	.shared .align 4 .b8 _ZZ23matrixMultiplicationGPUPfS_S_iiE2As[4096];
	// demoted variable
	.shared .align 4 .b8 _ZZ23matrixMultiplicationGPUPfS_S_iiE2Bs[4096];
	ld.param.u64 	%rd3, [_Z23matrixMultiplicationGPUPfS_S_ii_param_0];
	ld.param.u64 	%rd4, [_Z23matrixMultiplicationGPUPfS_S_ii_param_1];
	ld.param.u64 	%rd5, [_Z23matrixMultiplicationGPUPfS_S_ii_param_2];
	ld.param.u32 	%r19, [_Z23matrixMultiplicationGPUPfS_S_ii_param_3];
	ld.param.u32 	%r20, [_Z23matrixMultiplicationGPUPfS_S_ii_param_4];
	mov.u32 	%r1, %ctaid.x;
	mov.u32 	%r2, %tid.x;
	mov.u32 	%r3, %ctaid.y;
	mov.u32 	%r4, %tid.y;
	setp.lt.s32 	%p1, %r19, 32;
	mov.f32 	%f104, 0f00000000;
	@%p1 bra 	$L__BB1_3;
	shl.b32 	%r21, %r3, 5;
	add.s32 	%r22, %r21, %r4;
	shl.b32 	%r23, %r4, 7;
	mov.u32 	%r24, _ZZ23matrixMultiplicationGPUPfS_S_iiE2As;
	add.s32 	%r5, %r24, %r23;
	shl.b32 	%r25, %r2, 2;
	add.s32 	%r6, %r5, %r25;
	shl.b32 	%r26, %r1, 5;
	mov.u32 	%r27, _ZZ23matrixMultiplicationGPUPfS_S_iiE2Bs;
	add.s32 	%r8, %r27, %r25;
	add.s32 	%r7, %r8, %r23;
	shr.s32 	%r28, %r19, 31;
	shr.u32 	%r29, %r28, 27;
	add.s32 	%r30, %r19, %r29;
	shr.s32 	%r31, %r30, 5;
	neg.s32 	%r40, %r31;
	mad.lo.s32 	%r32, %r4, %r20, %r2;
	add.s32 	%r39, %r32, %r26;
	shl.b32 	%r11, %r20, 5;
	mad.lo.s32 	%r38, %r22, %r19, %r2;
	cvta.to.global.u64 	%rd1, %rd3;
	cvta.to.global.u64 	%rd2, %rd4;
	mov.f32 	%f104, 0f00000000;
$L__BB1_2:
	mul.wide.s32 	%rd6, %r38, 4;
	add.s64 	%rd7, %rd1, %rd6;
	ld.global.f32 	%f6, [%rd7];
	st.shared.f32 	[%r6], %f6;
	mul.wide.s32 	%rd8, %r39, 4;
	add.s64 	%rd9, %rd2, %rd8;
	ld.global.f32 	%f7, [%rd9];
	st.shared.f32 	[%r7], %f7;
	bar.sync 	0;
	ld.shared.f32 	%f8, [%r5];
	ld.shared.f32 	%f9, [%r8];
	fma.rn.f32 	%f10, %f8, %f9, %f104;
	ld.shared.f32 	%f11, [%r5+4];
	ld.shared.f32 	%f12, [%r8+128];
	fma.rn.f32 	%f13, %f11, %f12, %f10;
	ld.shared.f32 	%f14, [%r5+8];
	ld.shared.f32 	%f15, [%r8+256];
	fma.rn.f32 	%f16, %f14, %f15, %f13;
	ld.shared.f32 	%f17, [%r5+12];
	ld.shared.f32 	%f18, [%r8+384];
	fma.rn.f32 	%f19, %f17, %f18, %f16;
	ld.shared.f32 	%f20, [%r5+16];
	ld.shared.f32 	%f21, [%r8+512];
	fma.rn.f32 	%f22, %f20, %f21, %f19;
	ld.shared.f32 	%f23, [%r5+20];
	ld.shared.f32 	%f24, [%r8+640];
	fma.rn.f32 	%f25, %f23, %f24, %f22;
	ld.shared.f32 	%f26, [%r5+24];
	ld.shared.f32 	%f27, [%r8+768];
	fma.rn.f32 	%f28, %f26, %f27, %f25;
	ld.shared.f32 	%f29, [%r5+28];
	ld.shared.f32 	%f30, [%r8+896];
	fma.rn.f32 	%f31, %f29, %f30, %f28;
	ld.shared.f32 	%f32, [%r5+32];
	ld.shared.f32 	%f33, [%r8+1024];
	fma.rn.f32 	%f34, %f32, %f33, %f31;
	ld.shared.f32 	%f35, [%r5+36];
	ld.shared.f32 	%f36, [%r8+1152];
	fma.rn.f32 	%f37, %f35, %f36, %f34;
	ld.shared.f32 	%f38, [%r5+40];
	ld.shared.f32 	%f39, [%r8+1280];
	fma.rn.f32 	%f40, %f38, %f39, %f37;
	ld.shared.f32 	%f41, [%r5+44];
	ld.shared.f32 	%f42, [%r8+1408];
	fma.rn.f32 	%f43, %f41, %f42, %f40;
	ld.shared.f32 	%f44, [%r5+48];
	ld.shared.f32 	%f45, [%r8+1536];
	fma.rn.f32 	%f46, %f44, %f45, %f43;
	ld.shared.f32 	%f47, [%r5+52];
	ld.shared.f32 	%f48, [%r8+1664];
	fma.rn.f32 	%f49, %f47, %f48, %f46;
	ld.shared.f32 	%f50, [%r5+56];
	ld.shared.f32 	%f51, [%r8+1792];
	fma.rn.f32 	%f52, %f50, %f51, %f49;
	ld.shared.f32 	%f53, [%r5+60];
	ld.shared.f32 	%f54, [%r8+1920];
	fma.rn.f32 	%f55, %f53, %f54, %f52;
	ld.shared.f32 	%f56, [%r5+64];
	ld.shared.f32 	%f57, [%r8+2048];
	fma.rn.f32 	%f58, %f56, %f57, %f55;
	ld.shared.f32 	%f59, [%r5+68];
	ld.shared.f32 	%f60, [%r8+2176];
	fma.rn.f32 	%f61, %f59, %f60, %f58;
	ld.shared.f32 	%f62, [%r5+72];
	ld.shared.f32 	%f63, [%r8+2304];
	fma.rn.f32 	%f64, %f62, %f63, %f61;
	ld.shared.f32 	%f65, [%r5+76];
	ld.shared.f32 	%f66, [%r8+2432];
	fma.rn.f32 	%f67, %f65, %f66, %f64;
	ld.shared.f32 	%f68, [%r5+80];
	ld.shared.f32 	%f69, [%r8+2560];
	fma.rn.f32 	%f70, %f68, %f69, %f67;
	ld.shared.f32 	%f71, [%r5+84];
	ld.shared.f32 	%f72, [%r8+2688];
	fma.rn.f32 	%f73, %f71, %f72, %f70;
	ld.shared.f32 	%f74, [%r5+88];
	ld.shared.f32 	%f75, [%r8+2816];
	fma.rn.f32 	%f76, %f74, %f75, %f73;
	ld.shared.f32 	%f77, [%r5+92];
	ld.shared.f32 	%f78, [%r8+2944];
	fma.rn.f32 	%f79, %f77, %f78, %f76;
	ld.shared.f32 	%f80, [%r5+96];
	ld.shared.f32 	%f81, [%r8+3072];
	fma.rn.f32 	%f82, %f80, %f81, %f79;
	ld.shared.f32 	%f83, [%r5+100];
	ld.shared.f32 	%f84, [%r8+3200];
	fma.rn.f32 	%f85, %f83, %f84, %f82;
	ld.shared.f32 	%f86, [%r5+104];
	ld.shared.f32 	%f87, [%r8+3328];
	fma.rn.f32 	%f88, %f86, %f87, %f85;
	ld.shared.f32 	%f89, [%r5+108];
	ld.shared.f32 	%f90, [%r8+3456];
	fma.rn.f32 	%f91, %f89, %f90, %f88;
	ld.shared.f32 	%f92, [%r5+112];
	ld.shared.f32 	%f93, [%r8+3584];
	fma.rn.f32 	%f94, %f92, %f93, %f91;
	ld.shared.f32 	%f95, [%r5+116];
	ld.shared.f32 	%f96, [%r8+3712];
	fma.rn.f32 	%f97, %f95, %f96, %f94;
	ld.shared.f32 	%f98, [%r5+120];
	ld.shared.f32 	%f99, [%r8+3840];
	fma.rn.f32 	%f100, %f98, %f99, %f97;
	ld.shared.f32 	%f101, [%r5+124];
	ld.shared.f32 	%f102, [%r8+3968];
	fma.rn.f32 	%f104, %f101, %f102, %f100;
	bar.sync 	0;
	add.s32 	%r40, %r40, 1;
	setp.ne.s32 	%p2, %r40, 0;
	add.s32 	%r39, %r39, %r11;
	add.s32 	%r38, %r38, 32;
	@%p2 bra 	$L__BB1_2;
$L__BB1_3:
	cvta.to.global.u64 	%rd10, %rd5;
	shl.b32 	%r33, %r3, 5;
	shl.b32 	%r34, %r1, 5;
	add.s32 	%r35, %r33, %r4;
	add.s32 	%r36, %r34, %r2;
	mad.lo.s32 	%r37, %r35, %r20, %r36;
	mul.wide.s32 	%rd11, %r37, 4;
	add.s64 	%rd12, %rd10, %rd11;
	st.global.f32 	[%rd12], %f104;
	ret;

}


// ===== COMPILED SASS (sm_100) =====

	.target	sm_100

	.elftype	@"ET_EXEC"


//--------------------- .note.nv.tkinfo           --------------------------
	.section	.note.nv.tkinfo,"",@"SHT_NOTE"
	.sectionflags	@"SHF_NOTE_NV_TKINFO"
	.tkinfo
        /*0018*/ 	.word	0x00000002
        /*0030*/ 	.string	""
        /*0030*/ 	.string	"ptxas"
        /*0030*/ 	.string	"Cuda compilation tools, release 13.0, V13.0.88"
        /*0030*/ 	.string	"Build cuda_13.0.r13.0/compiler.36424714_0"
        /*0030*/ 	.string	"-arch sm_100 -m 64 "



//--------------------- .note.nv.cuinfo           --------------------------
	.section	.note.nv.cuinfo,"",@"SHT_NOTE"
	.sectionflags	@"SHF_NOTE_NV_CUINFO"
        /*0018*/ 	.short	0x0002
        /*001a*/ 	.short	0x0064
        /*001c*/ 	.short	0x0082
	.zero		2


//--------------------- .nv.info                  --------------------------
	.section	.nv.info,"",@"SHT_CUDA_INFO"
	.align	4


	//----- nvinfo : EIATTR_REGCOUNT
	.align		4
        /*0000*/ 	.byte	0x04, 0x2f
        /*0002*/ 	.short	(.L_1 - .L_0)
	.align		4
.L_0:
        /*0004*/ 	.word	index@(_Z24matrixMultiplicationGPU1PfS_S_iii)
        /*0008*/ 	.word	0x00000020


	//----- nvinfo : EIATTR_FRAME_SIZE
	.align		4
.L_1:
        /*000c*/ 	.byte	0x04, 0x11
        /*000e*/ 	.short	(.L_3 - .L_2)
	.align		4
.L_2:
        /*0010*/ 	.word	index@(_Z24matrixMultiplicationGPU1PfS_S_iii)
        /*0014*/ 	.word	0x00000000


	//----- nvinfo : EIATTR_REGCOUNT
	.align		4
.L_3:
        /*0018*/ 	.byte	0x04, 0x2f
        /*001a*/ 	.short	(.L_5 - .L_4)
	.align		4
.L_4:
        /*001c*/ 	.word	index@(_Z23matrixMultiplicationGPUPfS_S_ii)
        /*0020*/ 	.word	0x00000020


	//----- nvinfo : EIATTR_FRAME_SIZE
	.align		4
.L_5:
        /*0024*/ 	.byte	0x04, 0x11
        /*0026*/ 	.short	(.L_7 - .L_6)
	.align		4
.L_6:
        /*0028*/ 	.word	index@(_Z23matrixMultiplicationGPUPfS_S_ii)
        /*002c*/ 	.word	0x00000000


	//----- nvinfo : EIATTR_MIN_STACK_SIZE
	.align		4
.L_7:
        /*0030*/ 	.byte	0x04, 0x12
        /*0032*/ 	.short	(.L_9 - .L_8)
	.align		4
.L_8:
        /*0034*/ 	.word	index@(_Z23matrixMultiplicationGPUPfS_S_ii)
        /*0038*/ 	.word	0x00000000


	//----- nvinfo : EIATTR_MIN_STACK_SIZE
	.align		4
.L_9:
        /*003c*/ 	.byte	0x04, 0x12
        /*003e*/ 	.short	(.L_11 - .L_10)
	.align		4
.L_10:
        /*0040*/ 	.word	index@(_Z24matrixMultiplicationGPU1PfS_S_iii)
        /*0044*/ 	.word	0x00000000
.L_11:


//--------------------- .nv.compat                --------------------------
	.section	.nv.compat,"",@"SHT_CUDA_COMPAT_INFO"
	.align	4
        /*0000*/ 	.byte	0x02, 0x09, 0x00, 0x00, 0x02, 0x02, 0x01, 0x00, 0x02, 0x05, 0x05, 0x00, 0x03, 0x07, 0x01, 0x01
        /*0010*/ 	.byte	0x02, 0x03, 0x00, 0x00, 0x02, 0x06, 0x01, 0x00, 0x04, 0x0b, 0x08, 0x00, 0x09, 0x00, 0x00, 0x00
        /*0020*/ 	.byte	0x00, 0x00, 0x00, 0x00


//--------------------- .nv.info._Z23matrixMultiplicationGPUPfS_S_ii --------------------------
	.section	.nv.info._Z23matrixMultiplicationGPUPfS_S_ii,"",@"SHT_CUDA_INFO"
	.sectionflags	@""
	.align	4


	//----- nvinfo : EIATTR_CUDA_API_VERSION
	.align		4
        /*0000*/ 	.byte	0x04, 0x37
        /*0002*/ 	.short	(.L_13 - .L_12)
.L_12:
        /*0004*/ 	.word	0x00000082


	//----- nvinfo : EIATTR_KPARAM_INFO
	.align		4
.L_13:
        /*0008*/ 	.byte	0x04, 0x17
        /*000a*/ 	.short	(.L_15 - .L_14)
.L_14:
        /*000c*/ 	.word	0x00000000
        /*0010*/ 	.short	0x0004
        /*0012*/ 	.short	0x001c
        /*0014*/ 	.byte	0x00, 0xf0, 0x11, 0x00


	//----- nvinfo : EIATTR_KPARAM_INFO
	.align		4
.L_15:
        /*0018*/ 	.byte	0x04, 0x17
        /*001a*/ 	.short	(.L_17 - .L_16)
.L_16:
        /*001c*/ 	.word	0x00000000
        /*0020*/ 	.short	0x0003
        /*0022*/ 	.short	0x0018
        /*0024*/ 	.byte	0x00, 0xf0, 0x11, 0x00


	//----- nvinfo : EIATTR_KPARAM_INFO
	.align		4
.L_17:
        /*0028*/ 	.byte	0x04, 0x17
        /*002a*/ 	.short	(.L_19 - .L_18)
.L_18:
        /*002c*/ 	.word	0x00000000
        /*0030*/ 	.short	0x0002
        /*0032*/ 	.short	0x0010
        /*0034*/ 	.byte	0x00, 0xf5, 0x21, 0x00


	//----- nvinfo : EIATTR_KPARAM_INFO
	.align		4
.L_19:
        /*0038*/ 	.byte	0x04, 0x17
        /*003a*/ 	.short	(.L_21 - .L_20)
.L_20:
        /*003c*/ 	.word	0x00000000
        /*0040*/ 	.short	0x0001
        /*0042*/ 	.short	0x0008
        /*0044*/ 	.byte	0x00, 0xf5, 0x21, 0x00


	//----- nvinfo : EIATTR_KPARAM_INFO
	.align		4
.L_21:
        /*0048*/ 	.byte	0x04, 0x17
        /*004a*/ 	.short	(.L_23 - .L_22)
.L_22:
        /*004c*/ 	.word	0x00000000
        /*0050*/ 	.short	0x0000
        /*0052*/ 	.short	0x0000
        /*0054*/ 	.byte	0x00, 0xf5, 0x21, 0x00


	//----- nvinfo : EIATTR_SPARSE_MMA_MASK
	.align		4
.L_23:
        /*0058*/ 	.byte	0x03, 0x50
        /*005a*/ 	.short	0x0000


	//----- nvinfo : EIATTR_MAXREG_COUNT
	.align		4
        /*005c*/ 	.byte	0x03, 0x1b
        /*005e*/ 	.short	0x00ff


	//----- nvinfo : EIATTR_NUM_BARRIERS
	.align		4
        /*0060*/ 	.byte	0x02, 0x4c
        /*0062*/ 	.byte	0x01
	.zero		1


	//----- nvinfo : EIATTR_MERCURY_ISA_VERSION
	.align		4
        /*0064*/ 	.byte	0x03, 0x5f
        /*0066*/ 	.short	0x0101


	//----- nvinfo : EIATTR_VRC_CTA_INIT_COUNT
	.align		4
        /*0068*/ 	.byte	0x02, 0x4a
	.zero		1
	.zero		1


	//----- nvinfo : EIATTR_EXIT_INSTR_OFFSETS
	.align		4
        /*006c*/ 	.byte	0x04, 0x1c
        /*006e*/ 	.short	(.L_25 - .L_24)


	//   ....[0]....
.L_24:
        /*0070*/ 	.word	0x000007b0


	//----- nvinfo : EIATTR_CBANK_PARAM_SIZE
	.align		4
.L_25:
        /*0074*/ 	.byte	0x03, 0x19
        /*0076*/ 	.short	0x0020


	//----- nvinfo : EIATTR_PARAM_CBANK
	.align		4
        /*0078*/ 	.byte	0x04, 0x0a
        /*007a*/ 	.short	(.L_27 - .L_26)
	.align		4
.L_26:
        /*007c*/ 	.word	index@(.nv.constant0._Z23matrixMultiplicationGPUPfS_S_ii)
        /*0080*/ 	.short	0x0380
        /*0082*/ 	.short	0x0020


	//----- nvinfo : EIATTR_SW_WAR
	.align		4
.L_27:
        /*0084*/ 	.byte	0x04, 0x36
        /*0086*/ 	.short	(.L_29 - .L_28)
.L_28:
        /*0088*/ 	.word	0x00000008
.L_29:


//--------------------- .nv.info._Z24matrixMultiplicationGPU1PfS_S_iii --------------------------
	.section	.nv.info._Z24matrixMultiplicationGPU1PfS_S_iii,"",@"SHT_CUDA_INFO"
	.sectionflags	@""
	.align	4


	//----- nvinfo : EIATTR_CUDA_API_VERSION
	.align		4
        /*0000*/ 	.byte	0x04, 0x37
        /*0002*/ 	.short	(.L_31 - .L_30)
.L_30:
        /*0004*/ 	.word	0x00000082


	//----- nvinfo : EIATTR_KPARAM_INFO
	.align		4
.L_31:
        /*0008*/ 	.byte	0x04, 0x17
        /*000a*/ 	.short	(.L_33 - .L_32)
.L_32:
        /*000c*/ 	.word	0x00000000
        /*0010*/ 	.short	0x0005
        /*0012*/ 	.short	0x0020
        /*0014*/ 	.byte	0x00, 0xf0, 0x11, 0x00


	//----- nvinfo : EIATTR_KPARAM_INFO
	.align		4
.L_33:
        /*0018*/ 	.byte	0x04, 0x17
        /*001a*/ 	.short	(.L_35 - .L_34)
.L_34:
        /*001c*/ 	.word	0x00000000
        /*0020*/ 	.short	0x0004
        /*0022*/ 	.short	0x001c
        /*0024*/ 	.byte	0x00, 0xf0, 0x11, 0x00


	//----- nvinfo : EIATTR_KPARAM_INFO
	.align		4
.L_35:
        /*0028*/ 	.byte	0x04, 0x17
        /*002a*/ 	.short	(.L_37 - .L_36)
.L_36:
        /*002c*/ 	.word	0x00000000
        /*0030*/ 	.short	0x0003
        /*0032*/ 	.short	0x0018
        /*0034*/ 	.byte	0x00, 0xf0, 0x11, 0x00


	//----- nvinfo : EIATTR_KPARAM_INFO
	.align		4
.L_37:
        /*0038*/ 	.byte	0x04, 0x17
        /*003a*/ 	.short	(.L_39 - .L_38)
.L_38:
        /*003c*/ 	.word	0x00000000
        /*0040*/ 	.short	0x0002
        /*0042*/ 	.short	0x0010
        /*0044*/ 	.byte	0x00, 0xf5, 0x21, 0x00


	//----- nvinfo : EIATTR_KPARAM_INFO
	.align		4
.L_39:
        /*0048*/ 	.byte	0x04, 0x17
        /*004a*/ 	.short	(.L_41 - .L_40)
.L_40:
        /*004c*/ 	.word	0x00000000
        /*0050*/ 	.short	0x0001
        /*0052*/ 	.short	0x0008
        /*0054*/ 	.byte	0x00, 0xf5, 0x21, 0x00


	//----- nvinfo : EIATTR_KPARAM_INFO
	.align		4
.L_41:
        /*0058*/ 	.byte	0x04, 0x17
        /*005a*/ 	.short	(.L_43 - .L_42)
.L_42:
        /*005c*/ 	.word	0x00000000
        /*0060*/ 	.short	0x0000
        /*0062*/ 	.short	0x0000
        /*0064*/ 	.byte	0x00, 0xf5, 0x21, 0x00


	//----- nvinfo : EIATTR_SPARSE_MMA_MASK
	.align		4
.L_43:
        /*0068*/ 	.byte	0x03, 0x50
        /*006a*/ 	.short	0x0000


	//----- nvinfo : EIATTR_MAXREG_COUNT
	.align		4
        /*006c*/ 	.byte	0x03, 0x1b
        /*006e*/ 	.short	0x00ff


	//----- nvinfo : EIATTR_MERCURY_ISA_VERSION
	.align		4
        /*0070*/ 	.byte	0x03, 0x5f
        /*0072*/ 	.short	0x0101


	//----- nvinfo : EIATTR_VRC_CTA_INIT_COUNT
	.align		4
        /*0074*/ 	.byte	0x02, 0x4a
	.zero		1
	.zero		1


	//----- nvinfo : EIATTR_EXIT_INSTR_OFFSETS
	.align		4
        /*0078*/ 	.byte	0x04, 0x1c
        /*007a*/ 	.short	(.L_45 - .L_44)


	//   ....[0]....
.L_44:
        /*007c*/ 	.word	0x000000d0


	//   ....[1]....
        /*0080*/ 	.word	0x000008f0


	//----- nvinfo : EIATTR_CBANK_PARAM_SIZE
	.align		4
.L_45:
        /*0084*/ 	.byte	0x03, 0x19
        /*0086*/ 	.short	0x0024


	//----- nvinfo : EIATTR_PARAM_CBANK
	.align		4
        /*0088*/ 	.byte	0x04, 0x0a
        /*008a*/ 	.short	(.L_47 - .L_46)
	.align		4
.L_46:
        /*008c*/ 	.word	index@(.nv.constant0._Z24matrixMultiplicationGPU1PfS_S_iii)
        /*0090*/ 	.short	0x0380
        /*0092*/ 	.short	0x0024


	//----- nvinfo : EIATTR_SW_WAR
	.align		4
.L_47:
        /*0094*/ 	.byte	0x04, 0x36
        /*0096*/ 	.short	(.L_49 - .L_48)
.L_48:
        /*0098*/ 	.word	0x00000008
.L_49:


//--------------------- .nv.callgraph             --------------------------
	.section	.nv.callgraph,"",@"SHT_CUDA_CALLGRAPH"
	.align	4
	.sectionentsize	8
	.align		4
        /*0000*/ 	.word	0x00000000
	.align		4
        /*0004*/ 	.word	0xffffffff
	.align		4
        /*0008*/ 	.word	0x00000000
	.align		4
        /*000c*/ 	.word	0xfffffffe
	.align		4
        /*0010*/ 	.word	0x00000000
	.align		4
        /*0014*/ 	.word	0xfffffffd
	.align		4
        /*0018*/ 	.word	0x00000000
	.align		4
        /*001c*/ 	.word	0xfffffffc


//--------------------- .text._Z23matrixMultiplicationGPUPfS_S_ii --------------------------
	.section	.text._Z23matrixMultiplicationGPUPfS_S_ii,"ax",@progbits
	.align	128
        .global         _Z23matrixMultiplicationGPUPfS_S_ii
        .type           _Z23matrixMultiplicationGPUPfS_S_ii,@function
        .size           _Z23matrixMultiplicationGPUPfS_S_ii,(.L_x_8 - _Z23matrixMultiplicationGPUPfS_S_ii)
        .other          _Z23matrixMultiplicationGPUPfS_S_ii,@"STO_CUDA_ENTRY STV_DEFAULT"
_Z23matrixMultiplicationGPUPfS_S_ii:
.text._Z23matrixMultiplicationGPUPfS_S_ii:
[----:B------:R-:W-:Y:S01]  /*0000*/  LDC R1, c[0x0][0x37c] ;  /* 0x0000df00ff017b82 */ /* 0x000fe20000000800 */
[----:B------:R-:W0:Y:S01]  /*0010*/  LDCU UR10, c[0x0][0x398] ;  /* 0x00007300ff0a77ac */ /* 0x000e220008000800 */
[----:B------:R-:W1:Y:S01]  /*0020*/  S2R R5, SR_CTAID.X ;  /* 0x0000000000057919 */ /* 0x000e620000002500 */
[----:B------:R-:W-:Y:S01]  /*0030*/  HFMA2 R25, -RZ, RZ, 0, 0 ;  /* 0x00000000ff197431 */ /* 0x000fe200000001ff */
[----:B------:R-:W2:Y:S01]  /*0040*/  LDCU.64 UR8, c[0x0][0x358] ;  /* 0x00006b00ff0877ac */ /* 0x000ea20008000a00 */
[----:B------:R-:W3:Y:S01]  /*0050*/  S2R R0, SR_CTAID.Y ;  /* 0x0000000000007919 */ /* 0x000ee20000002600 */
[----:B------:R-:W4:Y:S01]  /*0060*/  S2R R3, SR_TID.Y ;  /* 0x0000000000037919 */ /* 0x000f220000002200 */
[----:B------:R-:W1:Y:S01]  /*0070*/  S2R R2, SR_TID.X ;  /* 0x0000000000027919 */ /* 0x000e620000002100 */
[----:B0-----:R-:W-:-:S09]  /*0080*/  UISETP.GE.AND UP0, UPT, UR10, 0x20, UPT ;  /* 0x000000200a00788c */ /* 0x001fd2000bf06270 */
[----:B--2---:R-:W-:Y:S05]  /*0090*/  BRA.U !UP0, `(.L_x_0) ;  /* 0x0000000508a87547 */ /* 0x004fea000b800000 */
[----:B------:R-:W0:Y:S01]  /*00a0*/  S2UR UR6, SR_CgaCtaId ;  /* 0x00000000000679c3 */ /* 0x000e220000008800 */
[----:B------:R-:W-:Y:S01]  /*00b0*/  UMOV UR4, 0x400 ;  /* 0x0000040000047882 */ /* 0x000fe20000000000 */
[----:B------:R-:W-:Y:S01]  /*00c0*/  USHF.R.S32.HI UR5, URZ, 0x1f, UR10 ;  /* 0x0000001fff057899 */ /* 0x000fe2000801140a */
[----:B---34-:R-:W-:Y:S02]  /*00d0*/  LEA R7, R0, R3, 0x5 ;  /* 0x0000000300077211 */ /* 0x018fe400078e28ff */
[----:B------:R-:W-:Y:S01]  /*00e0*/  MOV R25, RZ ;  /* 0x000000ff00197202 */ /* 0x000fe20000000f00 */
[----:B------:R-:W-:Y:S02]  /*00f0*/  ULEA.HI UR5, UR5, UR10, URZ, 0x5 ;  /* 0x0000000a05057291 */ /* 0x000fe4000f8f28ff */
[----:B------:R-:W2:Y:S01]  /*0100*/  LDC R4, c[0x0][0x39c] ;  /* 0x0000e700ff047b82 */ /* 0x000ea20000000800 */
[----:B-1----:R-:W-:Y:S01]  /*0110*/  IMAD R6, R7, UR10, R2 ;  /* 0x0000000a07067c24 */ /* 0x002fe2000f8e0202 */
[----:B------:R-:W-:-:S04]  /*0120*/  USHF.R.S32.HI UR5, URZ, 0x5, UR5 ;  /* 0x00000005ff057899 */ /* 0x000fc80008011405 */
[----:B------:R-:W-:Y:S02]  /*0130*/  UIADD3 UR5, UPT, UPT, -UR5, URZ, URZ ;  /* 0x000000ff05057290 */ /* 0x000fe4000fffe1ff */
[----:B------:R-:W1:Y:S08]  /*0140*/  LDC.64 R22, c[0x0][0x380] ;  /* 0x0000e000ff167b82 */ /* 0x000e700000000a00 */
[----:B------:R-:W3:Y:S01]  /*0150*/  LDC.64 R20, c[0x0][0x388] ;  /* 0x0000e200ff147b82 */ /* 0x000ee20000000a00 */
[----:B0-----:R-:W-:-:S02]  /*0160*/  ULEA UR7, UR6, UR4, 0x18 ;  /* 0x0000000406077291 */ /* 0x001fc4000f8ec0ff */
[----:B------:R-:W-:-:S04]  /*0170*/  UIADD3 UR4, UPT, UPT, UR4, 0x1000, URZ ;  /* 0x0000100004047890 */ /* 0x000fc8000fffe0ff */
[----:B------:R-:W-:Y:S01]  /*0180*/  ULEA UR4, UR6, UR4, 0x18 ;  /* 0x0000000406047291 */ /* 0x000fe2000f8ec0ff */
[C---:B--2---:R-:W-:Y:S01]  /*0190*/  IMAD R8, R3.reuse, R4, R2 ;  /* 0x0000000403087224 */ /* 0x044fe200078e0202 */
[----:B------:R-:W-:-:S04]  /*01a0*/  LEA R19, R3, UR7, 0x7 ;  /* 0x0000000703137c11 */ /* 0x000fc8000f8e38ff */
[C---:B------:R-:W-:Y:S02]  /*01b0*/  LEA R18, R2.reuse, UR4, 0x2 ;  /* 0x0000000402127c11 */ /* 0x040fe4000f8e10ff */
[----:B------:R-:W-:Y:S02]  /*01c0*/  LEA R7, R5, R8, 0x5 ;  /* 0x0000000805077211 */ /* 0x000fe400078e28ff */
[----:B------:R-:W-:Y:S02]  /*01d0*/  LEA R17, R2, R19, 0x2 ;  /* 0x0000001302117211 */ /* 0x000fe400078e10ff */
[----:B-1----:R-:W-:-:S07]  /*01e0*/  LEA R16, R3, R18, 0x7 ;  /* 0x0000001203107211 */ /* 0x002fce00078e38ff */
.L_x_1:
[----:B------:R-:W-:-:S04]  /*01f0*/  IMAD.WIDE R10, R6, 0x4, R22 ;  /* 0x00000004060a7825 */ /* 0x000fc800078e0216 */
[----:B---3--:R-:W-:Y:S02]  /*0200*/  IMAD.WIDE R8, R7, 0x4, R20 ;  /* 0x0000000407087825 */ /* 0x008fe400078e0214 */
[----:B------:R-:W2:Y:S04]  /*0210*/  LDG.E R10, desc[UR8][R10.64] ;  /* 0x000000080a0a7981 */ /* 0x000ea8000c1e1900 */
[----:B------:R-:W3:Y:S01]  /*0220*/  LDG.E R29, desc[UR8][R8.64] ;  /* 0x00000008081d7981 */ /* 0x000ee2000c1e1900 */
[----:B------:R-:W-:Y:S01]  /*0230*/  UIADD3 UR5, UPT, UPT, UR5, 0x1, URZ ;  /* 0x0000000105057890 */ /* 0x000fe2000fffe0ff */
[----:B------:R-:W-:Y:S02]  /*0240*/  IADD3 R6, PT, PT, R6, 0x20, RZ ;  /* 0x0000002006067810 */ /* 0x000fe40007ffe0ff */
[----:B------:R-:W-:Y:S01]  /*0250*/  LEA R7, R4, R7, 0x5 ;  /* 0x0000000704077211 */ /* 0x000fe200078e28ff */
[----:B------:R-:W-:Y:S01]  /*0260*/  UISETP.NE.AND UP0, UPT, UR5, URZ, UPT ;  /* 0x000000ff0500728c */ /* 0x000fe2000bf05270 */
[----:B--2---:R-:W-:Y:S04]  /*0270*/  STS [R17], R10 ;  /* 0x0000000a11007388 */ /* 0x004fe80000000800 */
[----:B---3--:R-:W-:Y:S01]  /*0280*/  STS [R16], R29 ;  /* 0x0000001d10007388 */ /* 0x008fe20000000800 */
[----:B------:R-:W-:Y:S06]  /*0290*/  BAR.SYNC.DEFER_BLOCKING 0x0 ;  /* 0x0000000000007b1d */ /* 0x000fec0000010000 */
[----:B------:R-:W-:Y:S04]  /*02a0*/  LDS R24, [R18] ;  /* 0x0000000012187984 */ /* 0x000fe80000000800 */
[----:B------:R-:W0:Y:S04]  /*02b0*/  LDS.128 R12, [R19] ;  /* 0x00000000130c7984 */ /* 0x000e280000000c00 */
[----:B------:R-:W1:Y:S04]  /*02c0*/  LDS R26, [R18+0x80] ;  /* 0x00008000121a7984 */ /* 0x000e680000000800 */
[----:B------:R-:W2:Y:S04]  /*02d0*/  LDS R27, [R18+0x100] ;  /* 0x00010000121b7984 */ /* 0x000ea80000000800 */
[----:B------:R-:W-:Y:S01]  /*02e0*/  LDS.128 R8, [R19+0x10] ;  /* 0x0000100013087984 */ /* 0x000fe20000000c00 */
[----:B0-----:R-:W-:-:S03]  /*02f0*/  FFMA R24, R12, R24, R25 ;  /* 0x000000180c187223 */ /* 0x001fc60000000019 */
[----:B------:R-:W0:Y:S01]  /*0300*/  LDS R12, [R18+0x180] ;  /* 0x00018000120c7984 */ /* 0x000e220000000800 */
[----:B-1----:R-:W-:-:S03]  /*0310*/  FFMA R26, R26, R13, R24 ;  /* 0x0000000d1a1a7223 */ /* 0x002fc60000000018 */
[----:B------:R-:W1:Y:S01]  /*0320*/  LDS R13, [R18+0x200] ;  /* 0x00020000120d7984 */ /* 0x000e620000000800 */
[----:B--2---:R-:W-:-:S03]  /*0330*/  FFMA R27, R27, R14, R26 ;  /* 0x0000000e1b1b7223 */ /* 0x004fc6000000001a */
[----:B------:R-:W2:Y:S04]  /*0340*/  LDS R24, [R18+0x280] ;  /* 0x0002800012187984 */ /* 0x000ea80000000800 */
[----:B------:R-:W3:Y:S01]  /*0350*/  LDS R25, [R18+0x300] ;  /* 0x0003000012197984 */ /* 0x000ee20000000800 */
[----:B0-----:R-:W-:-:S03]  /*0360*/  FFMA R15, R12, R15, R27 ;  /* 0x0000000f0c0f7223 */ /* 0x001fc6000000001b */
[----:B------:R-:W-:Y:S01]  /*0370*/  LDS R27, [R18+0x400] ;  /* 0x00040000121b7984 */ /* 0x000fe20000000800 */
[----:B-1----:R-:W-:-:S03]  /*0380*/  FFMA R13, R8, R13, R15 ;  /* 0x0000000d080d7223 */ /* 0x002fc6000000000f */
[----:B------:R-:W0:Y:S01]  /*0390*/  LDS R8, [R18+0x380] ;  /* 0x0003800012087984 */ /* 0x000e220000000800 */
[----:B--2---:R-:W-:-:S03]  /*03a0*/  FFMA R26, R24, R9, R13 ;  /* 0x00000009181a7223 */ /* 0x004fc6000000000d */
[----:B------:R-:W1:Y:S01]  /*03b0*/  LDS.128 R12, [R19+0x20] ;  /* 0x00002000130c7984 */ /* 0x000e620000000c00 */
[----:B---3--:R-:W-:-:S03]  /*03c0*/  FFMA R9, R25, R10, R26 ;  /* 0x0000000a19097223 */ /* 0x008fc6000000001a */
[----:B------:R-:W2:Y:S04]  /*03d0*/  LDS R24, [R18+0x480] ;  /* 0x0004800012187984 */ /* 0x000ea80000000800 */
[----:B------:R-:W3:Y:S01]  /*03e0*/  LDS R25, [R18+0x500] ;  /* 0x0005000012197984 */ /* 0x000ee20000000800 */
[----:B0-----:R-:W-:-:S04]  /*03f0*/  FFMA R9, R8, R11, R9 ;  /* 0x0000000b08097223 */ /* 0x001fc80000000009 */
[----:B-1----:R-:W-:Y:S02]  /*0400*/  FFMA R9, R12, R27, R9 ;  /* 0x0000001b0c097223 */ /* 0x002fe40000000009 */
[----:B------:R-:W0:Y:S02]  /*0410*/  LDS R12, [R18+0x580] ;  /* 0x00058000120c7984 */ /* 0x000e240000000800 */
[----:B--2---:R-:W-:Y:S02]  /*0420*/  FFMA R26, R24, R13, R9 ;  /* 0x0000000d181a7223 */ /* 0x004fe40000000009 */
[----:B------:R-:W-:Y:S02]  /*0430*/  LDS R27, [R18+0x600] ;  /* 0x00060000121b7984 */ /* 0x000fe40000000800 */
[----:B---3--:R-:W-:Y:S02]  /*0440*/  FFMA R13, R25, R14, R26 ;  /* 0x0000000e190d7223 */ /* 0x008fe4000000001a */
[----:B------:R-:W1:Y:S04]  /*0450*/  LDS.128 R8, [R19+0x30] ;  /* 0x0000300013087984 */ /* 0x000e680000000c00 */
        /* <DEDUP_REMOVED lines=37> */
[----:B------:R-:W3:Y:S04]  /*06b0*/  LDS R24, [R18+0xf00] ;  /* 0x000f000012187984 */ /* 0x000ee80000000800 */
[----:B------:R-:W4:Y:S01]  /*06c0*/  LDS R14, [R18+0xf80] ;  /* 0x000f8000120e7984 */ /* 0x000f220000000800 */
[----:B0-----:R-:W-:-:S04]  /*06d0*/  FFMA R15, R12, R15, R25 ;  /* 0x0000000f0c0f7223 */ /* 0x001fc80000000019 */
[----:B-1----:R-:W-:-:S04]  /*06e0*/  FFMA R8, R8, R13, R15 ;  /* 0x0000000d08087223 */ /* 0x002fc8000000000f */
[----:B--2---:R-:W-:-:S04]  /*06f0*/  FFMA R9, R27, R9, R8 ;  /* 0x000000091b097223 */ /* 0x004fc80000000008 */
[----:B---3--:R-:W-:-:S04]  /*0700*/  FFMA R9, R24, R10, R9 ;  /* 0x0000000a18097223 */ /* 0x008fc80000000009 */
[----:B----4-:R-:W-:Y:S01]  /*0710*/  FFMA R25, R14, R11, R9 ;  /* 0x0000000b0e197223 */ /* 0x010fe20000000009 */
[----:B------:R-:W-:Y:S06]  /*0720*/  BAR.SYNC.DEFER_BLOCKING 0x0 ;  /* 0x0000000000007b1d */ /* 0x000fec0000010000 */
[----:B------:R-:W-:Y:S05]  /*0730*/  BRA.U UP0, `(.L_x_1) ;  /* 0xfffffff900ac7547 */ /* 0x000fea000b83ffff */
.L_x_0:
[----:B------:R-:W0:Y:S01]  /*0740*/  LDC.64 R6, c[0x0][0x390] ;  /* 0x0000e400ff067b82 */ /* 0x000e220000000a00 */
[----:B------:R-:W2:Y:S01]  /*0750*/  LDCU UR4, c[0x0][0x39c] ;  /* 0x00007380ff0477ac */ /* 0x000ea20008000800 */
[----:B---34-:R-:W-:Y:S02]  /*0760*/  LEA R3, R0, R3, 0x5 ;  /* 0x0000000300037211 */ /* 0x018fe400078e28ff */
[----:B-1----:R-:W-:-:S05]  /*0770*/  LEA R2, R5, R2, 0x5 ;  /* 0x0000000205027211 */ /* 0x002fca00078e28ff */
[----:B--2---:R-:W-:-:S04]  /*0780*/  IMAD R3, R3, UR4, R2 ;  /* 0x0000000403037c24 */ /* 0x004fc8000f8e0202 */
[----:B0-----:R-:W-:-:S05]  /*0790*/  IMAD.WIDE R2, R3, 0x4, R6 ;  /* 0x0000000403027825 */ /* 0x001fca00078e0206 */
[----:B------:R-:W-:Y:S01]  /*07a0*/  STG.E desc[UR8][R2.64], R25 ;  /* 0x0000001902007986 */ /* 0x000fe2000c101908 */
[----:B------:R-:W-:Y:S05]  /*07b0*/  EXIT ;  /* 0x000000000000794d */ /* 0x000fea0003800000 */
.L_x_2:
[----:B------:R-:W-:-:S00]  /*07c0*/  BRA `(.L_x_2) ;  /* 0xfffffffc00fc7947 */ /* 0x000fc0000383ffff */
[----:B------:R-:W-:-:S00]  /*07d0*/  NOP ;  /* 0x0000000000007918 */ /* 0x000fc00000000000 */
        /* <DEDUP_REMOVED lines=10> */
.L_x_8:


//--------------------- .text._Z24matrixMultiplicationGPU1PfS_S_iii --------------------------
	.section	.text._Z24matrixMultiplicationGPU1PfS_S_iii,"ax",@progbits
	.align	128
        .global         _Z24matrixMultiplicationGPU1PfS_S_iii
        .type           _Z24matrixMultiplicationGPU1PfS_S_iii,@function
        .size           _Z24matrixMultiplicationGPU1PfS_S_iii,(.L_x_9 - _Z24matrixMultiplicationGPU1PfS_S_iii)
        .other          _Z24matrixMultiplicationGPU1PfS_S_iii,@"STO_CUDA_ENTRY STV_DEFAULT"
_Z24matrixMultiplicationGPU1PfS_S_iii:
.text._Z24matrixMultiplicationGPU1PfS_S_iii:
[----:B------:R-:W-:Y:S01]  /*0000*/  LDC R1, c[0x0][0x37c] ;  /* 0x0000df00ff017b82 */ /* 0x000fe20000000800 */
[----:B------:R-:W0:Y:S07]  /*0010*/  S2R R3, SR_TID.Y ;  /* 0x0000000000037919 */ /* 0x000e2e0000002200 */
[----:B------:R-:W0:Y:S01]  /*0020*/  S2UR UR4, SR_CTAID.Y ;  /* 0x00000000000479c3 */ /* 0x000e220000002600 */
[----:B------:R-:W1:Y:S01]  /*0030*/  LDCU UR6, c[0x0][0x398] ;  /* 0x00007300ff0677ac */ /* 0x000e620008000800 */
[----:B------:R-:W2:Y:S06]  /*0040*/  S2R R5, SR_TID.X ;  /* 0x0000000000057919 */ /* 0x000eac0000002100 */
[----:B------:R-:W0:Y:S08]  /*0050*/  LDC R0, c[0x0][0x364] ;  /* 0x0000d900ff007b82 */ /* 0x000e300000000800 */
[----:B------:R-:W2:Y:S08]  /*0060*/  S2UR UR5, SR_CTAID.X ;  /* 0x00000000000579c3 */ /* 0x000eb00000002500 */
[----:B------:R-:W2:Y:S08]  /*0070*/  LDC R16, c[0x0][0x360] ;  /* 0x0000d800ff107b82 */ /* 0x000eb00000000800 */
[----:B------:R-:W3:Y:S01]  /*0080*/  LDC R17, c[0x0][0x3a0] ;  /* 0x0000e800ff117b82 */ /* 0x000ee20000000800 */
[----:B0-----:R-:W-:-:S05]  /*0090*/  IMAD R0, R0, UR4, R3 ;  /* 0x0000000400007c24 */ /* 0x001fca000f8e0203 */
[----:B-1----:R-:W-:Y:S01]  /*00a0*/  ISETP.GE.AND P0, PT, R0, UR6, PT ;  /* 0x0000000600007c0c */ /* 0x002fe2000bf06270 */
[----:B--2---:R-:W-:-:S05]  /*00b0*/  IMAD R16, R16, UR5, R5 ;  /* 0x0000000510107c24 */ /* 0x004fca000f8e0205 */
[----:B---3--:R-:W-:-:S13]  /*00c0*/  ISETP.GE.OR P0, PT, R16, R17, P0 ;  /* 0x000000111000720c */ /* 0x008fda0000706670 */
[----:B------:R-:W-:Y:S05]  /*00d0*/  @P0 EXIT ;  /* 0x000000000000094d */ /* 0x000fea0003800000 */
[----:B------:R-:W0:Y:S01]  /*00e0*/  LDC R19, c[0x0][0x39c] ;  /* 0x0000e700ff137b82 */ /* 0x000e220000000800 */
[----:B------:R-:W1:Y:S01]  /*00f0*/  LDCU.64 UR4, c[0x0][0x358] ;  /* 0x00006b00ff0477ac */ /* 0x000e620008000a00 */
[----:B------:R-:W-:Y:S01]  /*0100*/  HFMA2 R24, -RZ, RZ, 0, 0 ;  /* 0x00000000ff187431 */ /* 0x000fe200000001ff */
[----:B0-----:R-:W-:-:S13]  /*0110*/  ISETP.GE.AND P0, PT, R19, 0x1, PT ;  /* 0x000000011300780c */ /* 0x001fda0003f06270 */
[----:B-1----:R-:W-:Y:S05]  /*0120*/  @!P0 BRA `(.L_x_3) ;  /* 0x0000000400e08947 */ /* 0x002fea0003800000 */
[C---:B------:R-:W-:Y:S01]  /*0130*/  ISETP.GE.U32.AND P1, PT, R19.reuse, 0x8, PT ;  /* 0x000000081300780c */ /* 0x040fe20003f26070 */
[----:B------:R-:W-:Y:S01]  /*0140*/  IMAD R20, R0, R19, RZ ;  /* 0x0000001300147224 */ /* 0x000fe200078e02ff */
[----:B------:R-:W-:Y:S02]  /*0150*/  LOP3.LUT R27, R19, 0x7, RZ, 0xc0, !PT ;  /* 0x00000007131b7812 */ /* 0x000fe400078ec0ff */
[----:B------:R-:W-:Y:S02]  /*0160*/  MOV R24, RZ ;  /* 0x000000ff00187202 */ /* 0x000fe40000000f00 */
[----:B------:R-:W-:Y:S02]  /*0170*/  ISETP.NE.AND P0, PT, R27, RZ, PT ;  /* 0x000000ff1b00720c */ /* 0x000fe40003f05270 */
[----:B------:R-:W-:-:S05]  /*0180*/  MOV R21, RZ ;  /* 0x000000ff00157202 */ /* 0x000fca0000000f00 */
[----:B------:R-:W-:Y:S06]  /*0190*/  @!P1 BRA `(.L_x_4) ;  /* 0x0000000000c49947 */ /* 0x000fec0003800000 */
[----:B------:R-:W0:Y:S01]  /*01a0*/  LDC.64 R2, c[0x0][0x380] ;  /* 0x0000e000ff027b82 */ /* 0x000e220000000a00 */
[----:B------:R-:W-:Y:S02]  /*01b0*/  LOP3.LUT R21, R19, 0x7ffffff8, RZ, 0xc0, !PT ;  /* 0x7ffffff813157812 */ /* 0x000fe400078ec0ff */
[----:B------:R-:W-:Y:S02]  /*01c0*/  MOV R24, RZ ;  /* 0x000000ff00187202 */ /* 0x000fe40000000f00 */
[----:B------:R-:W-:Y:S02]  /*01d0*/  MOV R18, R16 ;  /* 0x0000001000127202 */ /* 0x000fe40000000f00 */
[----:B------:R-:W-:Y:S01]  /*01e0*/  IADD3 R22, PT, PT, -R21, RZ, RZ ;  /* 0x000000ff15167210 */ /* 0x000fe20007ffe1ff */
[----:B0-----:R-:W-:-:S03]  /*01f0*/  IMAD.WIDE.U32 R2, R20, 0x4, R2 ;  /* 0x0000000414027825 */ /* 0x001fc600078e0002 */
[----:B------:R-:W-:-:S04]  /*0200*/  IADD3 R4, P1, PT, R2, 0x10, RZ ;  /* 0x0000001002047810 */ /* 0x000fc80007f3e0ff */
[----:B------:R-:W-:-:S09]  /*0210*/  IADD3.X R5, PT, PT, RZ, R3, RZ, P1, !PT ;  /* 0x00000003ff057210 */ /* 0x000fd20000ffe4ff */
.L_x_5:
[----:B------:R-:W0:Y:S01]  /*0220*/  LDC.64 R14, c[0x0][0x388] ;  /* 0x0000e200ff0e7b82 */ /* 0x000e220000000a00 */
[----:B------:R-:W-:Y:S02]  /*0230*/  MOV R2, R4 ;  /* 0x0000000400027202 */ /* 0x000fe40000000f00 */
[----:B------:R-:W-:-:S05]  /*0240*/  MOV R3, R5 ;  /* 0x0000000500037202 */ /* 0x000fca0000000f00 */
[----:B------:R-:W2:Y:S04]  /*0250*/  LDG.E R25, desc[UR4][R2.64+-0x10] ;  /* 0xfffff00402197981 */ /* 0x000ea8000c1e1900 */
[----:B------:R-:W3:Y:S04]  /*0260*/  LDG.E R23, desc[UR4][R2.64+-0xc] ;  /* 0xfffff40402177981 */ /* 0x000ee8000c1e1900 */
[----:B------:R-:W4:Y:S04]  /*0270*/  LDG.E R29, desc[UR4][R2.64+-0x8] ;  /* 0xfffff804021d7981 */ /* 0x000f28000c1e1900 */
[----:B------:R-:W5:Y:S01]  /*0280*/  LDG.E R28, desc[UR4][R2.64+-0x4] ;  /* 0xfffffc04021c7981 */ /* 0x000f62000c1e1900 */
[----:B0-----:R-:W-:-:S05]  /*0290*/  IMAD.WIDE R14, R18, 0x4, R14 ;  /* 0x00000004120e7825 */ /* 0x001fca00078e020e */
[----:B------:R0:W2:Y:S01]  /*02a0*/  LDG.E R26, desc[UR4][R14.64] ;  /* 0x000000040e1a7981 */ /* 0x0000a2000c1e1900 */
[----:B------:R-:W-:-:S04]  /*02b0*/  IMAD.WIDE R12, R17, 0x4, R14 ;  /* 0x00000004110c7825 */ /* 0x000fc800078e020e */
[C---:B------:R-:W-:Y:S02]  /*02c0*/  IMAD.WIDE R4, R17.reuse, 0x4, R12 ;  /* 0x0000000411047825 */ /* 0x040fe400078e020c */
[----:B------:R-:W3:Y:S02]  /*02d0*/  LDG.E R12, desc[UR4][R12.64] ;  /* 0x000000040c0c7981 */ /* 0x000ee4000c1e1900 */
[C---:B------:R-:W-:Y:S02]  /*02e0*/  IMAD.WIDE R8, R17.reuse, 0x4, R4 ;  /* 0x0000000411087825 */ /* 0x040fe400078e0204 */
[----:B------:R-:W4:Y:S02]  /*02f0*/  LDG.E R4, desc[UR4][R4.64] ;  /* 0x0000000404047981 */ /* 0x000f24000c1e1900 */
[C---:B------:R-:W-:Y:S02]  /*0300*/  IMAD.WIDE R6, R17.reuse, 0x4, R8 ;  /* 0x0000000411067825 */ /* 0x040fe400078e0208 */
[----:B------:R-:W5:Y:S02]  /*0310*/  LDG.E R8, desc[UR4][R8.64] ;  /* 0x0000000408087981 */ /* 0x000f64000c1e1900 */
[----:B------:R-:W-:-:S02]  /*0320*/  IMAD.WIDE R10, R17, 0x4, R6 ;  /* 0x00000004110a7825 */ /* 0x000fc400078e0206 */
[----:B------:R-:W5:Y:S04]  /*0330*/  LDG.E R5, desc[UR4][R2.64] ;  /* 0x0000000402057981 */ /* 0x000f68000c1e1900 */
[----:B------:R-:W5:Y:S01]  /*0340*/  LDG.E R6, desc[UR4][R6.64] ;  /* 0x0000000406067981 */ /* 0x000f62000c1e1900 */
[----:B0-----:R-:W-:-:S03]  /*0350*/  IMAD.WIDE R14, R17, 0x4, R10 ;  /* 0x00000004110e7825 */ /* 0x001fc600078e020a */
[----:B------:R-:W5:Y:S04]  /*0360*/  LDG.E R10, desc[UR4][R10.64] ;  /* 0x000000040a0a7981 */ /* 0x000f68000c1e1900 */
[----:B------:R-:W5:Y:S04]  /*0370*/  LDG.E R13, desc[UR4][R14.64] ;  /* 0x000000040e0d7981 */ /* 0x000f68000c1e1900 */
[----:B------:R-:W5:Y:S04]  /*0380*/  LDG.E R7, desc[UR4][R2.64+0x4] ;  /* 0x0000040402077981 */ /* 0x000f68000c1e1900 */
[----:B------:R-:W5:Y:S01]  /*0390*/  LDG.E R9, desc[UR4][R2.64+0xc] ;  /* 0x00000c0402097981 */ /* 0x000f62000c1e1900 */
[----:B--2---:R-:W-:Y:S01]  /*03a0*/  FFMA R26, R25, R26, R24 ;  /* 0x0000001a191a7223 */ /* 0x004fe20000000018 */
[----:B------:R-:W-:-:S02]  /*03b0*/  IMAD.WIDE R24, R17, 0x4, R14 ;  /* 0x0000000411187825 */ /* 0x000fc400078e020e */
[----:B------:R-:W2:Y:S04]  /*03c0*/  LDG.E R14, desc[UR4][R2.64+0x8] ;  /* 0x00000804020e7981 */ /* 0x000ea8000c1e1900 */
[----:B------:R-:W2:Y:S01]  /*03d0*/  LDG.E R24, desc[UR4][R24.64] ;  /* 0x0000000418187981 */ /* 0x000ea2000c1e1900 */
[----:B---3--:R-:W-:Y:S01]  /*03e0*/  FFMA R12, R23, R12, R26 ;  /* 0x0000000c170c7223 */ /* 0x008fe2000000001a */
[----:B------:R-:W-:-:S03]  /*03f0*/  IADD3 R22, PT, PT, R22, 0x8, RZ ;  /* 0x0000000816167810 */ /* 0x000fc60007ffe0ff */
[----:B----4-:R-:W-:Y:S01]  /*0400*/  FFMA R29, R29, R4, R12 ;  /* 0x000000041d1d7223 */ /* 0x010fe2000000000c */
[----:B------:R-:W-:-:S03]  /*0410*/  ISETP.NE.AND P1, PT, R22, RZ, PT ;  /* 0x000000ff1600720c */ /* 0x000fc60003f25270 */
[----:B-----5:R-:W-:Y:S01]  /*0420*/  FFMA R8, R28, R8, R29 ;  /* 0x000000081c087223 */ /* 0x020fe2000000001d */
[----:B------:R-:W-:-:S03]  /*0430*/  IADD3 R4, P2, PT, R2, 0x20, RZ ;  /* 0x0000002002047810 */ /* 0x000fc60007f5e0ff */
[----:B------:R-:W-:Y:S01]  /*0440*/  FFMA R6, R5, R6, R8 ;  /* 0x0000000605067223 */ /* 0x000fe20000000008 */
[----:B------:R-:W-:Y:S02]  /*0450*/  IADD3.X R5, PT, PT, RZ, R3, RZ, P2, !PT ;  /* 0x00000003ff057210 */ /* 0x000fe400017fe4ff */
[----:B------:R-:W-:Y:S01]  /*0460*/  LEA R18, R17, R18, 0x3 ;  /* 0x0000001211127211 */ /* 0x000fe200078e18ff */
[----:B------:R-:W-:-:S04]  /*0470*/  FFMA R7, R7, R10, R6 ;  /* 0x0000000a07077223 */ /* 0x000fc80000000006 */
[----:B--2---:R-:W-:-:S04]  /*0480*/  FFMA R14, R14, R13, R7 ;  /* 0x0000000d0e0e7223 */ /* 0x004fc80000000007 */
[----:B------:R-:W-:Y:S01]  /*0490*/  FFMA R24, R9, R24, R14 ;  /* 0x0000001809187223 */ /* 0x000fe2000000000e */
[----:B------:R-:W-:Y:S06]  /*04a0*/  @P1 BRA `(.L_x_5) ;  /* 0xfffffffc005c1947 */ /* 0x000fec000383ffff */
.L_x_4:
[----:B------:R-:W-:Y:S05]  /*04b0*/  @!P0 BRA `(.L_x_3) ;  /* 0x0000000000fc8947 */ /* 0x000fea0003800000 */
[----:B------:R-:W-:Y:S02]  /*04c0*/  ISETP.GE.U32.AND P1, PT, R27, 0x4, PT ;  /* 0x000000041b00780c */ /* 0x000fe40003f26070 */
[----:B------:R-:W-:-:S04]  /*04d0*/  LOP3.LUT R14, R19, 0x3, RZ, 0xc0, !PT ;  /* 0x00000003130e7812 */ /* 0x000fc800078ec0ff */
[----:B------:R-:W-:-:S07]  /*04e0*/  ISETP.NE.AND P0, PT, R14, RZ, PT ;  /* 0x000000ff0e00720c */ /* 0x000fce0003f05270 */
[----:B------:R-:W-:Y:S06]  /*04f0*/  @!P1 BRA `(.L_x_6) ;  /* 0x00000000006c9947 */ /* 0x000fec0003800000 */
[----:B------:R-:W0:Y:S01]  /*0500*/  LDC.64 R4, c[0x0][0x388] ;  /* 0x0000e200ff047b82 */ /* 0x000e220000000a00 */
[----:B------:R-:W1:Y:S01]  /*0510*/  LDCU.64 UR6, c[0x0][0x380] ;  /* 0x00007000ff0677ac */ /* 0x000e620008000a00 */
[----:B------:R-:W-:Y:S01]  /*0520*/  IMAD R7, R21, R17, R16 ;  /* 0x0000001115077224 */ /* 0x000fe200078e0210 */
[CC--:B------:R-:W-:Y:S02]  /*0530*/  IADD3 R3, PT, PT, R20.reuse, R21.reuse, RZ ;  /* 0x0000001514037210 */ /* 0x0c0fe40007ffe0ff */
[----:B------:R-:W-:-:S03]  /*0540*/  IADD3 R8, P1, PT, R20, R21, RZ ;  /* 0x0000001514087210 */ /* 0x000fc60007f3e0ff */
[----:B------:R-:W2:Y:S01]  /*0550*/  LDC.64 R12, c[0x0][0x380] ;  /* 0x0000e000ff0c7b82 */ /* 0x000ea20000000a00 */
[----:B0-----:R-:W-:-:S04]  /*0560*/  IMAD.WIDE R4, R7, 0x4, R4 ;  /* 0x0000000407047825 */ /* 0x001fc800078e0204 */
[----:B------:R-:W-:Y:S02]  /*0570*/  IMAD.WIDE R6, R17, 0x4, R4 ;  /* 0x0000000411067825 */ /* 0x000fe400078e0204 */
[----:B------:R-:W3:Y:S02]  /*0580*/  LDG.E R4, desc[UR4][R4.64] ;  /* 0x0000000404047981 */ /* 0x000ee4000c1e1900 */
[----:B--2---:R-:W-:Y:S01]  /*0590*/  IMAD.WIDE.U32 R12, R3, 0x4, R12 ;  /* 0x00000004030c7825 */ /* 0x004fe200078e000c */
[----:B------:R-:W-:Y:S02]  /*05a0*/  IADD3.X R3, PT, PT, RZ, RZ, RZ, P1, !PT ;  /* 0x000000ffff037210 */ /* 0x000fe40000ffe4ff */
[----:B-1----:R-:W-:-:S03]  /*05b0*/  LEA R2, P1, R8, UR6, 0x2 ;  /* 0x0000000608027c11 */ /* 0x002fc6000f8210ff */
[----:B------:R-:W3:Y:S01]  /*05c0*/  LDG.E R13, desc[UR4][R12.64] ;  /* 0x000000040c0d7981 */ /* 0x000ee2000c1e1900 */
[----:B------:R-:W-:Y:S01]  /*05d0*/  LEA.HI.X R3, R8, UR7, R3, 0x2, P1 ;  /* 0x0000000708037c11 */ /* 0x000fe200088f1403 */
[C---:B------:R-:W-:Y:S02]  /*05e0*/  IMAD.WIDE R8, R17.reuse, 0x4, R6 ;  /* 0x0000000411087825 */ /* 0x040fe400078e0206 */
[----:B------:R-:W2:Y:S04]  /*05f0*/  LDG.E R6, desc[UR4][R6.64] ;  /* 0x0000000406067981 */ /* 0x000ea8000c1e1900 */
[----:B------:R-:W2:Y:S01]  /*0600*/  LDG.E R15, desc[UR4][R2.64+0x4] ;  /* 0x00000404020f7981 */ /* 0x000ea2000c1e1900 */
[----:B------:R-:W-:-:S03]  /*0610*/  IMAD.WIDE R10, R17, 0x4, R8 ;  /* 0x00000004110a7825 */ /* 0x000fc600078e0208 */
[----:B------:R-:W4:Y:S04]  /*0620*/  LDG.E R22, desc[UR4][R8.64] ;  /* 0x0000000408167981 */ /* 0x000f28000c1e1900 */
[----:B------:R-:W4:Y:S04]  /*0630*/  LDG.E R18, desc[UR4][R2.64+0x8] ;  /* 0x0000080402127981 */ /* 0x000f28000c1e1900 */
[----:B------:R-:W5:Y:S04]  /*0640*/  LDG.E R26, desc[UR4][R2.64+0xc] ;  /* 0x00000c04021a7981 */ /* 0x000f68000c1e1900 */
[----:B------:R-:W5:Y:S01]  /*0650*/  LDG.E R10, desc[UR4][R10.64] ;  /* 0x000000040a0a7981 */ /* 0x000f62000c1e1900 */
[----:B------:R-:W-:Y:S01]  /*0660*/  IADD3 R21, PT, PT, R21, 0x4, RZ ;  /* 0x0000000415157810 */ /* 0x000fe20007ffe0ff */
[----:B---3--:R-:W-:-:S04]  /*0670*/  FFMA R24, R13, R4, R24 ;  /* 0x000000040d187223 */ /* 0x008fc80000000018 */
[----:B--2---:R-:W-:-:S04]  /*0680*/  FFMA R15, R15, R6, R24 ;  /* 0x000000060f0f7223 */ /* 0x004fc80000000018 */
[----:B----4-:R-:W-:-:S04]  /*0690*/  FFMA R15, R18, R22, R15 ;  /* 0x00000016120f7223 */ /* 0x010fc8000000000f */
[----:B-----5:R-:W-:-:S07]  /*06a0*/  FFMA R24, R26, R10, R15 ;  /* 0x0000000a1a187223 */ /* 0x020fce000000000f */
.L_x_6:
[----:B------:R-:W-:Y:S05]  /*06b0*/  @!P0 BRA `(.L_x_3) ;  /* 0x00000000007c8947 */ /* 0x000fea0003800000 */
[----:B------:R-:W-:Y:S01]  /*06c0*/  ISETP.NE.AND P1, PT, R14, 0x1, PT ;  /* 0x000000010e00780c */ /* 0x000fe20003f25270 */
[----:B------:R-:W0:Y:S01]  /*06d0*/  LDC.64 R10, c[0x0][0x380] ;  /* 0x0000e000ff0a7b82 */ /* 0x000e220000000a00 */
[----:B------:R-:W-:-:S04]  /*06e0*/  LOP3.LUT R19, R19, 0x1, RZ, 0xc0, !PT ;  /* 0x0000000113137812 */ /* 0x000fc800078ec0ff */
[----:B------:R-:W-:-:S03]  /*06f0*/  ISETP.NE.U32.AND P0, PT, R19, 0x1, PT ;  /* 0x000000011300780c */ /* 0x000fc60003f05070 */
[----:B------:R-:W1:Y:S04]  /*0700*/  LDC.64 R8, c[0x0][0x388] ;  /* 0x0000e200ff087b82 */ /* 0x000e680000000a00 */
[CC--:B------:R-:W-:Y:S02]  /*0710*/  @P1 IADD3 R13, PT, PT, R20.reuse, R21.reuse, RZ ;  /* 0x00000015140d1210 */ /* 0x0c0fe40007ffe0ff */
[----:B------:R-:W-:Y:S02]  /*0720*/  @P1 IADD3 R12, P2, PT, R20, R21, RZ ;  /* 0x00000015140c1210 */ /* 0x000fe40007f5e0ff */
[----:B------:R-:W2:Y:S02]  /*0730*/  @P1 LDC.64 R2, c[0x0][0x380] ;  /* 0x0000e000ff021b82 */ /* 0x000ea40000000a00 */
[----:B------:R-:W-:-:S06]  /*0740*/  @P1 IADD3.X R14, PT, PT, RZ, RZ, RZ, P2, !PT ;  /* 0x000000ffff0e1210 */ /* 0x000fcc00017fe4ff */
[----:B------:R-:W3:Y:S01]  /*0750*/  LDC.64 R4, c[0x0][0x380] ;  /* 0x0000e000ff047b82 */ /* 0x000ee20000000a00 */
[----:B0-----:R-:W-:-:S04]  /*0760*/  @P1 IMAD.WIDE.U32 R10, R13, 0x4, R10 ;  /* 0x000000040d0a1825 */ /* 0x001fc800078e000a */
[C---:B------:R-:W-:Y:S01]  /*0770*/  @P1 IMAD R13, R21.reuse, R17, R16 ;  /* 0x00000011150d1224 */ /* 0x040fe200078e0210 */
[----:B------:R-:W-:Y:S01]  /*0780*/  @P1 IADD3 R21, PT, PT, R21, 0x2, RZ ;  /* 0x0000000215151810 */ /* 0x000fe20007ffe0ff */
[----:B------:R-:W4:Y:S01]  /*0790*/  @P1 LDG.E R11, desc[UR4][R10.64] ;  /* 0x000000040a0b1981 */ /* 0x000f22000c1e1900 */
[----:B------:R-:W0:Y:S01]  /*07a0*/  LDC.64 R6, c[0x0][0x388] ;  /* 0x0000e200ff067b82 */ /* 0x000e220000000a00 */
[----:B-1----:R-:W-:Y:S01]  /*07b0*/  @P1 IMAD.WIDE R8, R13, 0x4, R8 ;  /* 0x000000040d081825 */ /* 0x002fe200078e0208 */
[----:B------:R-:W-:Y:S02]  /*07c0*/  @!P0 IADD3 R15, PT, PT, R20, R21, RZ ;  /* 0x00000015140f8210 */ /* 0x000fe40007ffe0ff */
[----:B--2---:R-:W-:Y:S01]  /*07d0*/  @P1 LEA R2, P2, R12, R2, 0x2 ;  /* 0x000000020c021211 */ /* 0x004fe200078410ff */
[----:B------:R-:W-:-:S03]  /*07e0*/  @!P0 IMAD R21, R21, R17, R16 ;  /* 0x0000001115158224 */ /* 0x000fc600078e0210 */
[----:B------:R-:W-:Y:S01]  /*07f0*/  @P1 LEA.HI.X R3, R12, R3, R14, 0x2, P2 ;  /* 0x000000030c031211 */ /* 0x000fe200010f140e */
[----:B------:R-:W-:Y:S01]  /*0800*/  @P1 IMAD.WIDE R12, R17, 0x4, R8 ;  /* 0x00000004110c1825 */ /* 0x000fe200078e0208 */
[----:B------:R-:W4:Y:S03]  /*0810*/  @P1 LDG.E R14, desc[UR4][R8.64] ;  /* 0x00000004080e1981 */ /* 0x000f26000c1e1900 */
[----:B---3--:R-:W-:Y:S01]  /*0820*/  @!P0 IMAD.WIDE.U32 R4, R15, 0x4, R4 ;  /* 0x000000040f048825 */ /* 0x008fe200078e0004 */
[----:B------:R-:W2:Y:S04]  /*0830*/  @P1 LDG.E R2, desc[UR4][R2.64+0x4] ;  /* 0x0000040402021981 */ /* 0x000ea8000c1e1900 */
[----:B------:R-:W2:Y:S01]  /*0840*/  @P1 LDG.E R12, desc[UR4][R12.64] ;  /* 0x000000040c0c1981 */ /* 0x000ea2000c1e1900 */
[----:B0-----:R-:W-:-:S03]  /*0850*/  @!P0 IMAD.WIDE R6, R21, 0x4, R6 ;  /* 0x0000000415068825 */ /* 0x001fc600078e0206 */
[----:B------:R-:W3:Y:S04]  /*0860*/  @!P0 LDG.E R5, desc[UR4][R4.64] ;  /* 0x0000000404058981 */ /* 0x000ee8000c1e1900 */
[----:B------:R-:W3:Y:S01]  /*0870*/  @!P0 LDG.E R6, desc[UR4][R6.64] ;  /* 0x0000000406068981 */ /* 0x000ee2000c1e1900 */
[----:B----4-:R-:W-:-:S04]  /*0880*/  @P1 FFMA R11, R11, R14, R24 ;  /* 0x0000000e0b0b1223 */ /* 0x010fc80000000018 */
[----:B--2---:R-:W-:-:S04]  /*0890*/  @P1 FFMA R24, R2, R12, R11 ;  /* 0x0000000c02181223 */ /* 0x004fc8000000000b */
[----:B---3--:R-:W-:-:S07]  /*08a0*/  @!P0 FFMA R24, R5, R6, R24 ;  /* 0x0000000605188223 */ /* 0x008fce0000000018 */
.L_x_3:
[----:B------:R-:W0:Y:S01]  /*08b0*/  LDC.64 R2, c[0x0][0x390] ;  /* 0x0000e400ff027b82 */ /* 0x000e220000000a00 */
[----:B------:R-:W-:-:S04]  /*08c0*/  IMAD R17, R0, R17, R16 ;  /* 0x0000001100117224 */ /* 0x000fc800078e0210 */
[----:B0-----:R-:W-:-:S05]  /*08d0*/  IMAD.WIDE R2, R17, 0x4, R2 ;  /* 0x0000000411027825 */ /* 0x001fca00078e0202 */
[----:B------:R-:W-:Y:S01]  /*08e0*/  STG.E desc[UR4][R2.64], R24 ;  /* 0x0000001802007986 */ /* 0x000fe2000c101904 */
[----:B------:R-:W-:Y:S05]  /*08f0*/  EXIT ;  /* 0x000000000000794d */ /* 0x000fea0003800000 */
.L_x_7:
        /* <DEDUP_REMOVED lines=16> */
.L_x_9:


//--------------------- .nv.shared._Z23matrixMultiplicationGPUPfS_S_ii --------------------------
	.section	.nv.shared._Z23matrixMultiplicationGPUPfS_S_ii,"aw",@nobits
	.sectionflags	@""
	.align	4
.nv.shared._Z23matrixMultiplicationGPUPfS_S_ii:
	.zero		9216


//--------------------- .nv.shared.reserved.0     --------------------------
	.section	.nv.shared.reserved.0,"aw",@nobits
	.weak		__nv_reservedSMEM_offset_0_alias
	.size		__nv_reservedSMEM_offset_0_alias, 0, 64
	.other		__nv_reservedSMEM_offset_0_alias,@"STO_CUDA_RESERVED_SHARED STV_DEFAULT"
__nv_reservedSMEM_offset_0_alias:
	.zero		0
	.zero		64


//--------------------- .nv.constant0._Z23matrixMultiplicationGPUPfS_S_ii --------------------------
	.section	.nv.constant0._Z23matrixMultiplicationGPUPfS_S_ii,"a",@progbits
	.sectionflags	@""
	.align	4
.nv.constant0._Z23matrixMultiplicationGPUPfS_S_ii:
	.zero		928


//--------------------- .nv.constant0._Z24matrixMultiplicationGPU1PfS_S_iii --------------------------
	.section	.nv.constant0._Z24matrixMultiplicationGPU1PfS_S_iii,"a",@progbits
	.sectionflags	@""
	.align	4
.nv.constant0._Z24matrixMultiplicationGPU1PfS_S_iii:
	.zero		932


//--------------------- SYMBOLS --------------------------

	.type		.nv.reservedSmem.offset0,@object
	.size		.nv.reservedSmem.offset0,0x4
	.type		.nv.reservedSmem.cap,@object
	.size		.nv.reservedSmem.cap,0x4
